//
// Generated by NVIDIA NVVM Compiler
//
// Compiler Build ID: CL-36424714
// Cuda compilation tools, release 13.0, V13.0.88
// Based on NVVM 20.0.0
//

.version 9.0
.target sm_100
.address_size 64

	// .globl	sobelAndSuppression
// _ZZ19sobelAndSuppressionE5cache has been demoted
// _ZZ14transpose_charE5cache has been demoted
// _ZZ15transpose_shortE5cache has been demoted

.visible .entry sobelAndSuppression(
	.param .u64 .ptr .align 1 sobelAndSuppression_param_0,
	.param .u64 .ptr .align 1 sobelAndSuppression_param_1
)
{
	.reg .b32 	%r<28>;
	.reg .b64 	%rd<9>;
	// demoted variable
	.shared .align 4 .b8 _ZZ19sobelAndSuppressionE5cache[4224];
	ld.param.u64 	%rd1, [sobelAndSuppression_param_0];
	ld.param.u64 	%rd2, [sobelAndSuppression_param_1];
	cvta.to.global.u64 	%rd3, %rd2;
	cvta.to.global.u64 	%rd4, %rd1;
	mov.u32 	%r1, %nctaid.x;
	mov.u32 	%r2, %ctaid.x;
	shl.b32 	%r3, %r2, 5;
	mov.u32 	%r4, %tid.x;
	add.s32 	%r5, %r3, %r4;
	mov.u32 	%r6, %ctaid.y;
	shl.b32 	%r7, %r6, 5;
	mov.u32 	%r8, %tid.y;
	add.s32 	%r9, %r7, %r8;
	mul.lo.s32 	%r10, %r1, %r9;
	shl.b32 	%r11, %r10, 5;
	add.s32 	%r12, %r5, %r11;
	mul.wide.s32 	%rd5, %r12, 4;
	add.s64 	%rd6, %rd4, %rd5;
	ld.global.u32 	%r13, [%rd6];
	mov.u32 	%r14, _ZZ19sobelAndSuppressionE5cache;
	mad.lo.s32 	%r15, %r8, 132, %r14;
	shl.b32 	%r16, %r4, 2;
	add.s32 	%r17, %r15, %r16;
	st.shared.u32 	[%r17], %r13;
	bar.sync 	0;
	add.s32 	%r18, %r7, %r4;
	add.s32 	%r19, %r3, %r8;
	mov.u32 	%r20, %nctaid.y;
	mul.lo.s32 	%r21, %r20, %r19;
	shl.b32 	%r22, %r21, 5;
	add.s32 	%r23, %r18, %r22;
	mad.lo.s32 	%r24, %r4, 132, %r14;
	shl.b32 	%r25, %r8, 2;
	add.s32 	%r26, %r24, %r25;
	ld.shared.u32 	%r27, [%r26];
	mul.wide.s32 	%rd7, %r23, 4;
	add.s64 	%rd8, %rd3, %rd7;
	st.global.u32 	[%rd8], %r27;
	ret;

}
	// .globl	transpose_char
.visible .entry transpose_char(
	.param .u64 .ptr .align 1 transpose_char_param_0,
	.param .u64 .ptr .align 1 transpose_char_param_1
)
{
	.reg .b32 	%r<28>;
	.reg .b64 	%rd<9>;
	// demoted variable
	.shared .align 4 .b8 _ZZ14transpose_charE5cache[4224];
	ld.param.u64 	%rd1, [transpose_char_param_0];
	ld.param.u64 	%rd2, [transpose_char_param_1];
	cvta.to.global.u64 	%rd3, %rd2;
	cvta.to.global.u64 	%rd4, %rd1;
	mov.u32 	%r1, %nctaid.x;
	mov.u32 	%r2, %ctaid.x;
	shl.b32 	%r3, %r2, 5;
	mov.u32 	%r4, %tid.x;
	add.s32 	%r5, %r3, %r4;
	mov.u32 	%r6, %ctaid.y;
	shl.b32 	%r7, %r6, 5;
	mov.u32 	%r8, %tid.y;
	add.s32 	%r9, %r7, %r8;
	mul.lo.s32 	%r10, %r1, %r9;
	shl.b32 	%r11, %r10, 5;
	add.s32 	%r12, %r5, %r11;
	mul.wide.s32 	%rd5, %r12, 4;
	add.s64 	%rd6, %rd4, %rd5;
	ld.global.u32 	%r13, [%rd6];
	mov.u32 	%r14, _ZZ14transpose_charE5cache;
	mad.lo.s32 	%r15, %r8, 132, %r14;
	shl.b32 	%r16, %r4, 2;
	add.s32 	%r17, %r15, %r16;
	st.shared.u32 	[%r17], %r13;
	bar.sync 	0;
	add.s32 	%r18, %r7, %r4;
	add.s32 	%r19, %r3, %r8;
	mov.u32 	%r20, %nctaid.y;
	mul.lo.s32 	%r21, %r20, %r19;
	shl.b32 	%r22, %r21, 5;
	add.s32 	%r23, %r18, %r22;
	mad.lo.s32 	%r24, %r4, 132, %r14;
	shl.b32 	%r25, %r8, 2;
	add.s32 	%r26, %r24, %r25;
	ld.shared.u32 	%r27, [%r26];
	mul.wide.s32 	%rd7, %r23, 4;
	add.s64 	%rd8, %rd3, %rd7;
	st.global.u32 	[%rd8], %r27;
	ret;

}
	// .globl	transpose_short
.visible .entry transpose_short(
	.param .u64 .ptr .align 1 transpose_short_param_0,
	.param .u64 .ptr .align 1 transpose_short_param_1
)
{
	.reg .b32 	%r<28>;
	.reg .b64 	%rd<9>;
	// demoted variable
	.shared .align 4 .b8 _ZZ15transpose_shortE5cache[4224];
	ld.param.u64 	%rd1, [transpose_short_param_0];
	ld.param.u64 	%rd2, [transpose_short_param_1];
	cvta.to.global.u64 	%rd3, %rd2;
	cvta.to.global.u64 	%rd4, %rd1;
	mov.u32 	%r1, %nctaid.x;
	mov.u32 	%r2, %ctaid.x;
	shl.b32 	%r3, %r2, 5;
	mov.u32 	%r4, %tid.x;
	add.s32 	%r5, %r3, %r4;
	mov.u32 	%r6, %ctaid.y;
	shl.b32 	%r7, %r6, 5;
	mov.u32 	%r8, %tid.y;
	add.s32 	%r9, %r7, %r8;
	mul.lo.s32 	%r10, %r1, %r9;
	shl.b32 	%r11, %r10, 5;
	add.s32 	%r12, %r5, %r11;
	mul.wide.s32 	%rd5, %r12, 4;
	add.s64 	%rd6, %rd4, %rd5;
	ld.global.u32 	%r13, [%rd6];
	mov.u32 	%r14, _ZZ15transpose_shortE5cache;
	mad.lo.s32 	%r15, %r8, 132, %r14;
	shl.b32 	%r16, %r4, 2;
	add.s32 	%r17, %r15, %r16;
	st.shared.u32 	[%r17], %r13;
	bar.sync 	0;
	add.s32 	%r18, %r7, %r4;
	add.s32 	%r19, %r3, %r8;
	mov.u32 	%r20, %nctaid.y;
	mul.lo.s32 	%r21, %r20, %r19;
	shl.b32 	%r22, %r21, 5;
	add.s32 	%r23, %r18, %r22;
	mad.lo.s32 	%r24, %r4, 132, %r14;
	shl.b32 	%r25, %r8, 2;
	add.s32 	%r26, %r24, %r25;
	ld.shared.u32 	%r27, [%r26];
	mul.wide.s32 	%rd7, %r23, 4;
	add.s64 	%rd8, %rd3, %rd7;
	st.global.u32 	[%rd8], %r27;
	ret;

}
	// .globl	oneDimSobel
.visible .entry oneDimSobel(
	.param .u64 .ptr .align 1 oneDimSobel_param_0,
	.param .u64 .ptr .align 1 oneDimSobel_param_1,
	.param .u64 .ptr .align 1 oneDimSobel_param_2
)
{
	.reg .pred 	%p<8>;
	.reg .b32 	%r<54>;
	.reg .b64 	%rd<23>;

	ld.param.u64 	%rd4, [oneDimSobel_param_0];
	ld.param.u64 	%rd5, [oneDimSobel_param_1];
	ld.param.u64 	%rd6, [oneDimSobel_param_2];
	cvta.to.global.u64 	%rd1, %rd5;
	cvta.to.global.u64 	%rd2, %rd4;
	cvta.to.global.u64 	%rd7, %rd6;
	ld.global.u32 	%r1, [%rd7];
	ld.global.u32 	%r20, [%rd7+4];
	mul.lo.s32 	%r2, %r20, %r1;
	mov.u32 	%r21, %ctaid.x;
	shl.b32 	%r22, %r21, 10;
	mov.u32 	%r23, %tid.x;
	or.b32  	%r3, %r22, %r23;
	setp.ge.s32 	%p1, %r3, %r1;
	@%p1 bra 	$L__BB3_8;
	cvt.s64.s32 	%rd3, %r3;
	add.s32 	%r50, %r3, %r1;
	setp.ge.s32 	%p2, %r50, %r2;
	@%p2 bra 	$L__BB3_8;
	shl.b64 	%rd8, %rd3, 2;
	add.s64 	%rd9, %rd2, %rd8;
	ld.global.u32 	%r53, [%rd9];
	add.s32 	%r24, %r50, %r1;
	max.s32 	%r25, %r2, %r24;
	setp.lt.s32 	%p3, %r24, %r2;
	selp.u32 	%r26, 1, 0, %p3;
	add.s32 	%r27, %r24, %r26;
	sub.s32 	%r28, %r25, %r27;
	div.u32 	%r29, %r28, %r1;
	add.s32 	%r6, %r29, %r26;
	and.b32  	%r30, %r6, 3;
	setp.eq.s32 	%p4, %r30, 3;
	@%p4 bra 	$L__BB3_5;
	add.s32 	%r31, %r6, 1;
	and.b32  	%r32, %r31, 3;
	neg.s32 	%r47, %r32;
	mov.u32 	%r49, %r53;
$L__BB3_4:
	.pragma "nounroll";
	mul.wide.s32 	%rd10, %r50, 4;
	add.s64 	%rd11, %rd1, %rd10;
	add.s64 	%rd12, %rd2, %rd10;
	ld.global.u32 	%r53, [%rd12];
	sub.s32 	%r33, %r53, %r49;
	abs.s32 	%r34, %r33;
	st.global.u32 	[%rd11], %r34;
	add.s32 	%r50, %r50, %r1;
	add.s32 	%r47, %r47, 1;
	setp.ne.s32 	%p5, %r47, 0;
	mov.u32 	%r49, %r53;
	@%p5 bra 	$L__BB3_4;
$L__BB3_5:
	setp.lt.u32 	%p6, %r6, 3;
	@%p6 bra 	$L__BB3_8;
	mul.wide.s32 	%rd16, %r1, 4;
	shl.b32 	%r46, %r1, 2;
$L__BB3_7:
	mul.wide.s32 	%rd13, %r50, 4;
	add.s64 	%rd14, %rd2, %rd13;
	ld.global.u32 	%r35, [%rd14];
	sub.s32 	%r36, %r35, %r53;
	abs.s32 	%r37, %r36;
	add.s64 	%rd15, %rd1, %rd13;
	st.global.u32 	[%rd15], %r37;
	add.s64 	%rd17, %rd14, %rd16;
	ld.global.u32 	%r38, [%rd17];
	sub.s32 	%r39, %r38, %r35;
	abs.s32 	%r40, %r39;
	add.s64 	%rd18, %rd15, %rd16;
	st.global.u32 	[%rd18], %r40;
	add.s64 	%rd19, %rd17, %rd16;
	ld.global.u32 	%r41, [%rd19];
	sub.s32 	%r42, %r41, %r38;
	abs.s32 	%r43, %r42;
	add.s64 	%rd20, %rd18, %rd16;
	st.global.u32 	[%rd20], %r43;
	add.s64 	%rd21, %rd19, %rd16;
	ld.global.u32 	%r53, [%rd21];
	sub.s32 	%r44, %r53, %r41;
	abs.s32 	%r45, %r44;
	add.s64 	%rd22, %rd20, %rd16;
	st.global.u32 	[%rd22], %r45;
	add.s32 	%r50, %r46, %r50;
	setp.lt.s32 	%p7, %r50, %r2;
	@%p7 bra 	$L__BB3_7;
$L__BB3_8:
	ret;

}
	// .globl	sobelPlus
.visible .entry sobelPlus(
	.param .u64 .ptr .align 1 sobelPlus_param_0,
	.param .u64 .ptr .align 1 sobelPlus_param_1,
	.param .u64 .ptr .align 1 sobelPlus_param_2
)
{
	.reg .pred 	%p<2>;
	.reg .b32 	%r<17>;
	.reg .b64 	%rd<11>;

	ld.param.u64 	%rd1, [sobelPlus_param_0];
	ld.param.u64 	%rd2, [sobelPlus_param_1];
	ld.param.u64 	%rd3, [sobelPlus_param_2];
	cvta.to.global.u64 	%rd4, %rd3;
	cvta.to.global.u64 	%rd5, %rd2;
	cvta.to.global.u64 	%rd6, %rd1;
	mov.u32 	%r1, %nctaid.x;
	mov.u32 	%r2, %ctaid.x;
	shl.b32 	%r3, %r2, 5;
	mov.u32 	%r4, %tid.x;
	add.s32 	%r5, %r3, %r4;
	mov.u32 	%r6, %ctaid.y;
	shl.b32 	%r7, %r6, 5;
	mov.u32 	%r8, %tid.y;
	add.s32 	%r9, %r7, %r8;
	mul.lo.s32 	%r10, %r1, %r9;
	shl.b32 	%r11, %r10, 5;
	add.s32 	%r12, %r5, %r11;
	mul.wide.s32 	%rd7, %r12, 4;
	add.s64 	%rd8, %rd6, %rd7;
	ld.global.u32 	%r13, [%rd8];
	add.s64 	%rd9, %rd5, %rd7;
	ld.global.u32 	%r14, [%rd9];
	add.s32 	%r15, %r14, %r13;
	setp.gt.s32 	%p1, %r15, 20;
	selp.b32 	%r16, 255, 0, %p1;
	add.s64 	%rd10, %rd4, %rd7;
	st.global.u32 	[%rd10], %r16;
	ret;

}


// ===== COMPILED SASS (sm_100) =====

	.target	sm_100

	.elftype	@"ET_EXEC"


//--------------------- .note.nv.tkinfo           --------------------------
	.section	.note.nv.tkinfo,"",@"SHT_NOTE"
	.sectionflags	@"SHF_NOTE_NV_TKINFO"
	.tkinfo
        /*0018*/ 	.word	0x00000002
        /*0030*/ 	.string	""
        /*0030*/ 	.string	"ptxas"
        /*0030*/ 	.string	"Cuda compilation tools, release 13.0, V13.0.88"
        /*0030*/ 	.string	"Build cuda_13.0.r13.0/compiler.36424714_0"
        /*0030*/ 	.string	"-arch sm_100 -m 64 "



//--------------------- .note.nv.cuinfo           --------------------------
	.section	.note.nv.cuinfo,"",@"SHT_NOTE"
	.sectionflags	@"SHF_NOTE_NV_CUINFO"
        /*0018*/ 	.short	0x0002
        /*001a*/ 	.short	0x0064
        /*001c*/ 	.short	0x0082
	.zero		2


//--------------------- .nv.info                  --------------------------
	.section	.nv.info,"",@"SHT_CUDA_INFO"
	.align	4


	//----- nvinfo : EIATTR_REGCOUNT
	.align		4
        /*0000*/ 	.byte	0x04, 0x2f
        /*0002*/ 	.short	(.L_1 - .L_0)
	.align		4
.L_0:
        /*0004*/ 	.word	index@(sobelAndSuppression)
        /*0008*/ 	.word	0x0000000e


	//----- nvinfo : EIATTR_FRAME_SIZE
	.align		4
.L_1:
        /*000c*/ 	.byte	0x04, 0x11
        /*000e*/ 	.short	(.L_3 - .L_2)
	.align		4
.L_2:
        /*0010*/ 	.word	index@(sobelAndSuppression)
        /*0014*/ 	.word	0x00000000


	//----- nvinfo : EIATTR_REGCOUNT
	.align		4
.L_3:
        /*0018*/ 	.byte	0x04, 0x2f
        /*001a*/ 	.short	(.L_5 - .L_4)
	.align		4
.L_4:
        /*001c*/ 	.word	index@(transpose_char)
        /*0020*/ 	.word	0x0000000e


	//----- nvinfo : EIATTR_FRAME_SIZE
	.align		4
.L_5:
        /*0024*/ 	.byte	0x04, 0x11
        /*0026*/ 	.short	(.L_7 - .L_6)
	.align		4
.L_6:
        /*0028*/ 	.word	index@(transpose_char)
        /*002c*/ 	.word	0x00000000


	//----- nvinfo : EIATTR_REGCOUNT
	.align		4
.L_7:
        /*0030*/ 	.byte	0x04, 0x2f
        /*0032*/ 	.short	(.L_9 - .L_8)
	.align		4
.L_8:
        /*0034*/ 	.word	index@(transpose_short)
        /*0038*/ 	.word	0x0000000e


	//----- nvinfo : EIATTR_FRAME_SIZE
	.align		4
.L_9:
        /*003c*/ 	.byte	0x04, 0x11
        /*003e*/ 	.short	(.L_11 - .L_10)
	.align		4
.L_10:
        /*0040*/ 	.word	index@(transpose_short)
        /*0044*/ 	.word	0x00000000


	//----- nvinfo : EIATTR_REGCOUNT
	.align		4
.L_11:
        /*0048*/ 	.byte	0x04, 0x2f
        /*004a*/ 	.short	(.L_13 - .L_12)
	.align		4
.L_12:
        /*004c*/ 	.word	index@(oneDimSobel)
        /*0050*/ 	.word	0x00000018


	//----- nvinfo : EIATTR_FRAME_SIZE
	.align		4
.L_13:
        /*0054*/ 	.byte	0x04, 0x11
        /*0056*/ 	.short	(.L_15 - .L_14)
	.align		4
.L_14:
        /*0058*/ 	.word	index@(oneDimSobel)
        /*005c*/ 	.word	0x00000000


	//----- nvinfo : EIATTR_REGCOUNT
	.align		4
.L_15:
        /*0060*/ 	.byte	0x04, 0x2f
        /*0062*/ 	.short	(.L_17 - .L_16)
	.align		4
.L_16:
        /*0064*/ 	.word	index@(sobelPlus)
        /*0068*/ 	.word	0x0000000c


	//----- nvinfo : EIATTR_FRAME_SIZE
	.align		4
.L_17:
        /*006c*/ 	.byte	0x04, 0x11
        /*006e*/ 	.short	(.L_19 - .L_18)
	.align		4
.L_18:
        /*0070*/ 	.word	index@(sobelPlus)
        /*0074*/ 	.word	0x00000000


	//----- nvinfo : EIATTR_MIN_STACK_SIZE
	.align		4
.L_19:
        /*0078*/ 	.byte	0x04, 0x12
        /*007a*/ 	.short	(.L_21 - .L_20)
	.align		4
.L_20:
        /*007c*/ 	.word	index@(sobelPlus)
        /*0080*/ 	.word	0x00000000


	//----- nvinfo : EIATTR_MIN_STACK_SIZE
	.align		4
.L_21:
        /*0084*/ 	.byte	0x04, 0x12
        /*0086*/ 	.short	(.L_23 - .L_22)
	.align		4
.L_22:
        /*0088*/ 	.word	index@(oneDimSobel)
        /*008c*/ 	.word	0x00000000


	//----- nvinfo : EIATTR_MIN_STACK_SIZE
	.align		4
.L_23:
        /*0090*/ 	.byte	0x04, 0x12
        /*0092*/ 	.short	(.L_25 - .L_24)
	.align		4
.L_24:
        /*0094*/ 	.word	index@(transpose_short)
        /*0098*/ 	.word	0x00000000


	//----- nvinfo : EIATTR_MIN_STACK_SIZE
	.align		4
.L_25:
        /*009c*/ 	.byte	0x04, 0x12
        /*009e*/ 	.short	(.L_27 - .L_26)
	.align		4
.L_26:
        /*00a0*/ 	.word	index@(transpose_char)
        /*00a4*/ 	.word	0x00000000


	//----- nvinfo : EIATTR_MIN_STACK_SIZE
	.align		4
.L_27:
        /*00a8*/ 	.byte	0x04, 0x12
        /*00aa*/ 	.short	(.L_29 - .L_28)
	.align		4
.L_28:
        /*00ac*/ 	.word	index@(sobelAndSuppression)
        /*00b0*/ 	.word	0x00000000
.L_29:


//--------------------- .nv.compat                --------------------------
	.section	.nv.compat,"",@"SHT_CUDA_COMPAT_INFO"
	.align	4
        /*0000*/ 	.byte	0x02, 0x09, 0x00, 0x00, 0x02, 0x02, 0x01, 0x00, 0x02, 0x05, 0x05, 0x00, 0x03, 0x07, 0x01, 0x01
        /*0010*/ 	.byte	0x02, 0x03, 0x00, 0x00, 0x02, 0x06, 0x01, 0x00, 0x04, 0x0b, 0x08, 0x00, 0x09, 0x00, 0x00, 0x00
        /*0020*/ 	.byte	0x00, 0x00, 0x00, 0x00


//--------------------- .nv.info.sobelPlus        --------------------------
	.section	.nv.info.sobelPlus,"",@"SHT_CUDA_INFO"
	.sectionflags	@""
	.align	4


	//----- nvinfo : EIATTR_CUDA_API_VERSION
	.align		4
        /*0000*/ 	.byte	0x04, 0x37
        /*0002*/ 	.short	(.L_31 - .L_30)
.L_30:
        /*0004*/ 	.word	0x00000082


	//----- nvinfo : EIATTR_KPARAM_INFO
	.align		4
.L_31:
        /*0008*/ 	.byte	0x04, 0x17
        /*000a*/ 	.short	(.L_33 - .L_32)
.L_32:
        /*000c*/ 	.word	0x00000000
        /*0010*/ 	.short	0x0002
        /*0012*/ 	.short	0x0010
        /*0014*/ 	.byte	0x00, 0xf5, 0x21, 0x00


	//----- nvinfo : EIATTR_KPARAM_INFO
	.align		4
.L_33:
        /*0018*/ 	.byte	0x04, 0x17
        /*001a*/ 	.short	(.L_35 - .L_34)
.L_34:
        /*001c*/ 	.word	0x00000000
        /*0020*/ 	.short	0x0001
        /*0022*/ 	.short	0x0008
        /*0024*/ 	.byte	0x00, 0xf5, 0x21, 0x00


	//----- nvinfo : EIATTR_KPARAM_INFO
	.align		4
.L_35:
        /*0028*/ 	.byte	0x04, 0x17
        /*002a*/ 	.short	(.L_37 - .L_36)
.L_36:
        /*002c*/ 	.word	0x00000000
        /*0030*/ 	.short	0x0000
        /*0032*/ 	.short	0x0000
        /*0034*/ 	.byte	0x00, 0xf5, 0x21, 0x00


	//----- nvinfo : EIATTR_SPARSE_MMA_MASK
	.align		4
.L_37:
        /*0038*/ 	.byte	0x03, 0x50
        /*003a*/ 	.short	0x0000


	//----- nvinfo : EIATTR_MAXREG_COUNT
	.align		4
        /*003c*/ 	.byte	0x03, 0x1b
        /*003e*/ 	.short	0x00ff


	//----- nvinfo : EIATTR_MERCURY_ISA_VERSION
	.align		4
        /*0040*/ 	.byte	0x03, 0x5f
        /*0042*/ 	.short	0x0101


	//----- nvinfo : EIATTR_VRC_CTA_INIT_COUNT
	.align		4
        /*0044*/ 	.byte	0x02, 0x4a
	.zero		1
	.zero		1


	//----- nvinfo : EIATTR_EXIT_INSTR_OFFSETS
	.align		4
        /*0048*/ 	.byte	0x04, 0x1c
        /*004a*/ 	.short	(.L_39 - .L_38)


	//   ....[0]....
.L_38:
        /*004c*/ 	.word	0x00000170


	//----- nvinfo : EIATTR_CBANK_PARAM_SIZE
	.align		4
.L_39:
        /*0050*/ 	.byte	0x03, 0x19
        /*0052*/ 	.short	0x0018


	//----- nvinfo : EIATTR_PARAM_CBANK
	.align		4
        /*0054*/ 	.byte	0x04, 0x0a
        /*0056*/ 	.short	(.L_41 - .L_40)
	.align		4
.L_40:
        /*0058*/ 	.word	index@(.nv.constant0.sobelPlus)
        /*005c*/ 	.short	0x0380
        /*005e*/ 	.short	0x0018


	//----- nvinfo : EIATTR_SW_WAR
	.align		4
.L_41:
        /*0060*/ 	.byte	0x04, 0x36
        /*0062*/ 	.short	(.L_43 - .L_42)
.L_42:
        /*0064*/ 	.word	0x00000008
.L_43:


//--------------------- .nv.info.oneDimSobel      --------------------------
	.section	.nv.info.oneDimSobel,"",@"SHT_CUDA_INFO"
	.sectionflags	@""
	.align	4


	//----- nvinfo : EIATTR_CUDA_API_VERSION
	.align		4
        /*0000*/ 	.byte	0x04, 0x37
        /*0002*/ 	.short	(.L_45 - .L_44)
.L_44:
        /*0004*/ 	.word	0x00000082


	//----- nvinfo : EIATTR_KPARAM_INFO
	.align		4
.L_45:
        /*0008*/ 	.byte	0x04, 0x17
        /*000a*/ 	.short	(.L_47 - .L_46)
.L_46:
        /*000c*/ 	.word	0x00000000
        /*0010*/ 	.short	0x0002
        /*0012*/ 	.short	0x0010
        /*0014*/ 	.byte	0x00, 0xf5, 0x21, 0x00


	//----- nvinfo : EIATTR_KPARAM_INFO
	.align		4
.L_47:
        /*0018*/ 	.byte	0x04, 0x17
        /*001a*/ 	.short	(.L_49 - .L_48)
.L_48:
        /*001c*/ 	.word	0x00000000
        /*0020*/ 	.short	0x0001
        /*0022*/ 	.short	0x0008
        /*0024*/ 	.byte	0x00, 0xf5, 0x21, 0x00


	//----- nvinfo : EIATTR_KPARAM_INFO
	.align		4
.L_49:
        /*0028*/ 	.byte	0x04, 0x17
        /*002a*/ 	.short	(.L_51 - .L_50)
.L_50:
        /*002c*/ 	.word	0x00000000
        /*0030*/ 	.short	0x0000
        /*0032*/ 	.short	0x0000
        /*0034*/ 	.byte	0x00, 0xf5, 0x21, 0x00


	//----- nvinfo : EIATTR_SPARSE_MMA_MASK
	.align		4
.L_51:
        /*0038*/ 	.byte	0x03, 0x50
        /*003a*/ 	.short	0x0000


	//----- nvinfo : EIATTR_MAXREG_COUNT
	.align		4
        /*003c*/ 	.byte	0x03, 0x1b
        /*003e*/ 	.short	0x00ff


	//----- nvinfo : EIATTR_MERCURY_ISA_VERSION
	.align		4
        /*0040*/ 	.byte	0x03, 0x5f
        /*0042*/ 	.short	0x0101


	//----- nvinfo : EIATTR_VRC_CTA_INIT_COUNT
	.align		4
        /*0044*/ 	.byte	0x02, 0x4a
	.zero		1
	.zero		1


	//----- nvinfo : EIATTR_EXIT_INSTR_OFFSETS
	.align		4
        /*0048*/ 	.byte	0x04, 0x1c
        /*004a*/ 	.short	(.L_53 - .L_52)


	//   ....[0]....
.L_52:
        /*004c*/ 	.word	0x00000090


	//   ....[1]....
        /*0050*/ 	.word	0x000000e0


	//   ....[2]....
        /*0054*/ 	.word	0x00000490


	//   ....[3]....
        /*0058*/ 	.word	0x00000660


	//----- nvinfo : EIATTR_CRS_STACK_SIZE
	.align		4
.L_53:
        /*005c*/ 	.byte	0x04, 0x1e
        /*005e*/ 	.short	(.L_55 - .L_54)
.L_54:
        /*0060*/ 	.word	0x00000000


	//----- nvinfo : EIATTR_CBANK_PARAM_SIZE
	.align		4
.L_55:
        /*0064*/ 	.byte	0x03, 0x19
        /*0066*/ 	.short	0x0018


	//----- nvinfo : EIATTR_PARAM_CBANK
	.align		4
        /*0068*/ 	.byte	0x04, 0x0a
        /*006a*/ 	.short	(.L_57 - .L_56)
	.align		4
.L_56:
        /*006c*/ 	.word	index@(.nv.constant0.oneDimSobel)
        /*0070*/ 	.short	0x0380
        /*0072*/ 	.short	0x0018


	//----- nvinfo : EIATTR_SW_WAR
	.align		4
.L_57:
        /*0074*/ 	.byte	0x04, 0x36
        /*0076*/ 	.short	(.L_59 - .L_58)
.L_58:
        /*0078*/ 	.word	0x00000008
.L_59:


//--------------------- .nv.info.transpose_short  --------------------------
	.section	.nv.info.transpose_short,"",@"SHT_CUDA_INFO"
	.sectionflags	@""
	.align	4


	//----- nvinfo : EIATTR_CUDA_API_VERSION
	.align		4
        /*0000*/ 	.byte	0x04, 0x37
        /*0002*/ 	.short	(.L_61 - .L_60)
.L_60:
        /*0004*/ 	.word	0x00000082


	//----- nvinfo : EIATTR_KPARAM_INFO
	.align		4
.L_61:
        /*0008*/ 	.byte	0x04, 0x17
        /*000a*/ 	.short	(.L_63 - .L_62)
.L_62:
        /*000c*/ 	.word	0x00000000
        /*0010*/ 	.short	0x0001
        /*0012*/ 	.short	0x0008
        /*0014*/ 	.byte	0x00, 0xf5, 0x21, 0x00


	//----- nvinfo : EIATTR_KPARAM_INFO
	.align		4
.L_63:
        /*0018*/ 	.byte	0x04, 0x17
        /*001a*/ 	.short	(.L_65 - .L_64)
.L_64:
        /*001c*/ 	.word	0x00000000
        /*0020*/ 	.short	0x0000
        /*0022*/ 	.short	0x0000
        /*0024*/ 	.byte	0x00, 0xf5, 0x21, 0x00


	//----- nvinfo : EIATTR_SPARSE_MMA_MASK
	.align		4
.L_65:
        /*0028*/ 	.byte	0x03, 0x50
        /*002a*/ 	.short	0x0000


	//----- nvinfo : EIATTR_MAXREG_COUNT
	.align		4
        /*002c*/ 	.byte	0x03, 0x1b
        /*002e*/ 	.short	0x00ff


	//----- nvinfo : EIATTR_NUM_BARRIERS
	.align		4
        /*0030*/ 	.byte	0x02, 0x4c
        /*0032*/ 	.byte	0x01
	.zero		1


	//----- nvinfo : EIATTR_MERCURY_ISA_VERSION
	.align		4
        /*0034*/ 	.byte	0x03, 0x5f
        /*0036*/ 	.short	0x0101


	//----- nvinfo : EIATTR_VRC_CTA_INIT_COUNT
	.align		4
        /*0038*/ 	.byte	0x02, 0x4a
	.zero		1
	.zero		1


	//----- nvinfo : EIATTR_EXIT_INSTR_OFFSETS
	.align		4
        /*003c*/ 	.byte	0x04, 0x1c
        /*003e*/ 	.short	(.L_67 - .L_66)


	//   ....[0]....
.L_66:
        /*0040*/ 	.word	0x00000200


	//----- nvinfo : EIATTR_CBANK_PARAM_SIZE
	.align		4
.L_67:
        /*0044*/ 	.byte	0x03, 0x19
        /*0046*/ 	.short	0x0010


	//----- nvinfo : EIATTR_PARAM_CBANK
	.align		4
        /*0048*/ 	.byte	0x04, 0x0a
        /*004a*/ 	.short	(.L_69 - .L_68)
	.align		4
.L_68:
        /*004c*/ 	.word	index@(.nv.constant0.transpose_short)
        /*0050*/ 	.short	0x0380
        /*0052*/ 	.short	0x0010


	//----- nvinfo : EIATTR_SW_WAR
	.align		4
.L_69:
        /*0054*/ 	.byte	0x04, 0x36
        /*0056*/ 	.short	(.L_71 - .L_70)
.L_70:
        /*0058*/ 	.word	0x00000008
.L_71:


//--------------------- .nv.info.transpose_char   --------------------------
	.section	.nv.info.transpose_char,"",@"SHT_CUDA_INFO"
	.sectionflags	@""
	.align	4


	//----- nvinfo : EIATTR_CUDA_API_VERSION
	.align		4
        /*0000*/ 	.byte	0x04, 0x37
        /*0002*/ 	.short	(.L_73 - .L_72)
.L_72:
        /*0004*/ 	.word	0x00000082


	//----- nvinfo : EIATTR_KPARAM_INFO
	.align		4
.L_73:
        /*0008*/ 	.byte	0x04, 0x17
        /*000a*/ 	.short	(.L_75 - .L_74)
.L_74:
        /*000c*/ 	.word	0x00000000
        /*0010*/ 	.short	0x0001
        /*0012*/ 	.short	0x0008
        /*0014*/ 	.byte	0x00, 0xf5, 0x21, 0x00


	//----- nvinfo : EIATTR_KPARAM_INFO
	.align		4
.L_75:
        /*0018*/ 	.byte	0x04, 0x17
        /*001a*/ 	.short	(.L_77 - .L_76)
.L_76:
        /*001c*/ 	.word	0x00000000
        /*0020*/ 	.short	0x0000
        /*0022*/ 	.short	0x0000
        /*0024*/ 	.byte	0x00, 0xf5, 0x21, 0x00


	//----- nvinfo : EIATTR_SPARSE_MMA_MASK
	.align		4
.L_77:
        /*0028*/ 	.byte	0x03, 0x50
        /*002a*/ 	.short	0x0000


	//----- nvinfo : EIATTR_MAXREG_COUNT
	.align		4
        /*002c*/ 	.byte	0x03, 0x1b
        /*002e*/ 	.short	0x00ff


	//----- nvinfo : EIATTR_NUM_BARRIERS
	.align		4
        /*0030*/ 	.byte	0x02, 0x4c
        /*0032*/ 	.byte	0x01
	.zero		1


	//----- nvinfo : EIATTR_MERCURY_ISA_VERSION
	.align		4
        /*0034*/ 	.byte	0x03, 0x5f
        /*0036*/ 	.short	0x0101


	//----- nvinfo : EIATTR_VRC_CTA_INIT_COUNT
	.align		4
        /*0038*/ 	.byte	0x02, 0x4a
	.zero		1
	.zero		1


	//----- nvinfo : EIATTR_EXIT_INSTR_OFFSETS
	.align		4
        /*003c*/ 	.byte	0x04, 0x1c
        /*003e*/ 	.short	(.L_79 - .L_78)


	//   ....[0]....
.L_78:
        /*0040*/ 	.word	0x00000200


	//----- nvinfo : EIATTR_CBANK_PARAM_SIZE
	.align		4
.L_79:
        /*0044*/ 	.byte	0x03, 0x19
        /*0046*/ 	.short	0x0010


	//----- nvinfo : EIATTR_PARAM_CBANK
	.align		4
        /*0048*/ 	.byte	0x04, 0x0a
        /*004a*/ 	.short	(.L_81 - .L_80)
	.align		4
.L_80:
        /*004c*/ 	.word	index@(.nv.constant0.transpose_char)
        /*0050*/ 	.short	0x0380
        /*0052*/ 	.short	0x0010


	//----- nvinfo : EIATTR_SW_WAR
	.align		4
.L_81:
        /*0054*/ 	.byte	0x04, 0x36
        /*0056*/ 	.short	(.L_83 - .L_82)
.L_82:
        /*0058*/ 	.word	0x00000008
.L_83:


//--------------------- .nv.info.sobelAndSuppression --------------------------
	.section	.nv.info.sobelAndSuppression,"",@"SHT_CUDA_INFO"
	.sectionflags	@""
	.align	4


	//----- nvinfo : EIATTR_CUDA_API_VERSION
	.align		4
        /*0000*/ 	.byte	0x04, 0x37
        /*0002*/ 	.short	(.L_85 - .L_84)
.L_84:
        /*0004*/ 	.word	0x00000082


	//----- nvinfo : EIATTR_KPARAM_INFO
	.align		4
.L_85:
        /*0008*/ 	.byte	0x04, 0x17
        /*000a*/ 	.short	(.L_87 - .L_86)
.L_86:
        /*000c*/ 	.word	0x00000000
        /*0010*/ 	.short	0x0001
        /*0012*/ 	.short	0x0008
        /*0014*/ 	.byte	0x00, 0xf5, 0x21, 0x00


	//----- nvinfo : EIATTR_KPARAM_INFO
	.align		4
.L_87:
        /*0018*/ 	.byte	0x04, 0x17
        /*001a*/ 	.short	(.L_89 - .L_88)
.L_88:
        /*001c*/ 	.word	0x00000000
        /*0020*/ 	.short	0x0000
        /*0022*/ 	.short	0x0000
        /*0024*/ 	.byte	0x00, 0xf5, 0x21, 0x00


	//----- nvinfo : EIATTR_SPARSE_MMA_MASK
	.align		4
.L_89:
        /*0028*/ 	.byte	0x03, 0x50
        /*002a*/ 	.short	0x0000


	//----- nvinfo : EIATTR_MAXREG_COUNT
	.align		4
        /*002c*/ 	.byte	0x03, 0x1b
        /*002e*/ 	.short	0x00ff


	//----- nvinfo : EIATTR_NUM_BARRIERS
	.align		4
        /*0030*/ 	.byte	0x02, 0x4c
        /*0032*/ 	.byte	0x01
	.zero		1


	//----- nvinfo : EIATTR_MERCURY_ISA_VERSION
	.align		4
        /*0034*/ 	.byte	0x03, 0x5f
        /*0036*/ 	.short	0x0101


	//----- nvinfo : EIATTR_VRC_CTA_INIT_COUNT
	.align		4
        /*0038*/ 	.byte	0x02, 0x4a
	.zero		1
	.zero		1


	//----- nvinfo : EIATTR_EXIT_INSTR_OFFSETS
	.align		4
        /*003c*/ 	.byte	0x04, 0x1c
        /*003e*/ 	.short	(.L_91 - .L_90)


	//   ....[0]....
.L_90:
        /*0040*/ 	.word	0x00000200


	//----- nvinfo : EIATTR_CBANK_PARAM_SIZE
	.align		4
.L_91:
        /*0044*/ 	.byte	0x03, 0x19
        /*0046*/ 	.short	0x0010


	//----- nvinfo : EIATTR_PARAM_CBANK
	.align		4
        /*0048*/ 	.byte	0x04, 0x0a
        /*004a*/ 	.short	(.L_93 - .L_92)
	.align		4
.L_92:
        /*004c*/ 	.word	index@(.nv.constant0.sobelAndSuppression)
        /*0050*/ 	.short	0x0380
        /*0052*/ 	.short	0x0010


	//----- nvinfo : EIATTR_SW_WAR
	.align		4
.L_93:
        /*0054*/ 	.byte	0x04, 0x36
        /*0056*/ 	.short	(.L_95 - .L_94)
.L_94:
        /*0058*/ 	.word	0x00000008
.L_95:


//--------------------- .nv.callgraph             --------------------------
	.section	.nv.callgraph,"",@"SHT_CUDA_CALLGRAPH"
	.align	4
	.sectionentsize	8
	.align		4
        /*0000*/ 	.word	0x00000000
	.align		4
        /*0004*/ 	.word	0xffffffff
	.align		4
        /*0008*/ 	.word	0x00000000
	.align		4
        /*000c*/ 	.word	0xfffffffe
	.align		4
        /*0010*/ 	.word	0x00000000
	.align		4
        /*0014*/ 	.word	0xfffffffd
	.align		4
        /*0018*/ 	.word	0x00000000
	.align		4
        /*001c*/ 	.word	0xfffffffc


//--------------------- .text.sobelPlus           --------------------------
	.section	.text.sobelPlus,"ax",@progbits
	.align	128
        .global         sobelPlus
        .type           sobelPlus,@function
        .size           sobelPlus,(.L_x_10 - sobelPlus)
        .other          sobelPlus,@"STO_CUDA_ENTRY STV_DEFAULT"
sobelPlus:
.text.sobelPlus:
[----:B------:R-:W-:Y:S01]  /*0000*/  LDC R1, c[0x0][0x37c] ;  /* 0x0000df00ff017b82 */ /* 0x000fe20000000800 */
[----:B------:R-:W0:Y:S01]  /*0010*/  S2R R0, SR_CTAID.Y ;  /* 0x0000000000007919 */ /* 0x000e220000002600 */
[----:B------:R-:W1:Y:S06]  /*0020*/  LDCU UR6, c[0x0][0x370] ;  /* 0x00006e00ff0677ac */ /* 0x000e6c0008000800 */
[----:B------:R-:W2:Y:S01]  /*0030*/  LDC.64 R2, c[0x0][0x380] ;  /* 0x0000e000ff027b82 */ /* 0x000ea20000000a00 */
[----:B------:R-:W0:Y:S01]  /*0040*/  S2R R7, SR_TID.Y ;  /* 0x0000000000077919 */ /* 0x000e220000002200 */
[----:B------:R-:W3:Y:S01]  /*0050*/  LDCU.64 UR4, c[0x0][0x358] ;  /* 0x00006b00ff0477ac */ /* 0x000ee20008000a00 */
[----:B------:R-:W4:Y:S05]  /*0060*/  S2R R6, SR_CTAID.X ;  /* 0x0000000000067919 */ /* 0x000f2a0000002500 */
[----:B------:R-:W5:Y:S01]  /*0070*/  LDC.64 R4, c[0x0][0x388] ;  /* 0x0000e200ff047b82 */ /* 0x000f620000000a00 */
[----:B------:R-:W4:Y:S01]  /*0080*/  S2R R9, SR_TID.X ;  /* 0x0000000000097919 */ /* 0x000f220000002100 */
[----:B0-----:R-:W-:-:S05]  /*0090*/  LEA R0, R0, R7, 0x5 ;  /* 0x0000000700007211 */ /* 0x001fca00078e28ff */
[----:B-1----:R-:W-:Y:S01]  /*00a0*/  IMAD R7, R0, UR6, RZ ;  /* 0x0000000600077c24 */ /* 0x002fe2000f8e02ff */
[----:B----4-:R-:W-:-:S04]  /*00b0*/  LEA R0, R6, R9, 0x5 ;  /* 0x0000000906007211 */ /* 0x010fc800078e28ff */
[----:B------:R-:W-:Y:S02]  /*00c0*/  LEA R9, R7, R0, 0x5 ;  /* 0x0000000007097211 */ /* 0x000fe400078e28ff */
[----:B------:R-:W0:Y:S03]  /*00d0*/  LDC.64 R6, c[0x0][0x390] ;  /* 0x0000e400ff067b82 */ /* 0x000e260000000a00 */
[----:B--2---:R-:W-:-:S04]  /*00e0*/  IMAD.WIDE R2, R9, 0x4, R2 ;  /* 0x0000000409027825 */ /* 0x004fc800078e0202 */
[C---:B-----5:R-:W-:Y:S02]  /*00f0*/  IMAD.WIDE R4, R9.reuse, 0x4, R4 ;  /* 0x0000000409047825 */ /* 0x060fe400078e0204 */
[----:B---3--:R-:W2:Y:S04]  /*0100*/  LDG.E R2, desc[UR4][R2.64] ;  /* 0x0000000402027981 */ /* 0x008ea8000c1e1900 */
[----:B------:R-:W2:Y:S01]  /*0110*/  LDG.E R5, desc[UR4][R4.64] ;  /* 0x0000000404057981 */ /* 0x000ea2000c1e1900 */
[----:B0-----:R-:W-:Y:S01]  /*0120*/  IMAD.WIDE R6, R9, 0x4, R6 ;  /* 0x0000000409067825 */ /* 0x001fe200078e0206 */
[----:B--2---:R-:W-:-:S04]  /*0130*/  IADD3 R0, PT, PT, R2, R5, RZ ;  /* 0x0000000502007210 */ /* 0x004fc80007ffe0ff */
[----:B------:R-:W-:-:S04]  /*0140*/  ISETP.GT.AND P0, PT, R0, 0x14, PT ;  /* 0x000000140000780c */ /* 0x000fc80003f04270 */
[----:B------:R-:W-:-:S05]  /*0150*/  SEL R9, RZ, 0xff, !P0 ;  /* 0x000000ffff097807 */ /* 0x000fca0004000000 */
[----:B------:R-:W-:Y:S01]  /*0160*/  STG.E desc[UR4][R6.64], R9 ;  /* 0x0000000906007986 */ /* 0x000fe2000c101904 */
[----:B------:R-:W-:Y:S05]  /*0170*/  EXIT ;  /* 0x000000000000794d */ /* 0x000fea0003800000 */
.L_x_0:
[----:B------:R-:W-:-:S00]  /*0180*/  BRA `(.L_x_0) ;  /* 0xfffffffc00fc7947 */ /* 0x000fc0000383ffff */
[----:B------:R-:W-:-:S00]  /*0190*/  NOP ;  /* 0x0000000000007918 */ /* 0x000fc00000000000 */
        /* <DEDUP_REMOVED lines=14> */
.L_x_10:


//--------------------- .text.oneDimSobel         --------------------------
	.section	.text.oneDimSobel,"ax",@progbits
	.align	128
        .global         oneDimSobel
        .type           oneDimSobel,@function
        .size           oneDimSobel,(.L_x_11 - oneDimSobel)
        .other          oneDimSobel,@"STO_CUDA_ENTRY STV_DEFAULT"
oneDimSobel:
.text.oneDimSobel:
[----:B------:R-:W-:Y:S08]  /*0000*/  LDC R1, c[0x0][0x37c] ;  /* 0x0000df00ff017b82 */ /* 0x000ff00000000800 */
[----:B------:R-:W0:Y:S01]  /*0010*/  LDC.64 R4, c[0x0][0x390] ;  /* 0x0000e400ff047b82 */ /* 0x000e220000000a00 */
[----:B------:R-:W0:Y:S02]  /*0020*/  LDCU.64 UR6, c[0x0][0x358] ;  /* 0x00006b00ff0677ac */ /* 0x000e240008000a00 */
[----:B0-----:R-:W2:Y:S05]  /*0030*/  LDG.E R0, desc[UR6][R4.64] ;  /* 0x0000000604007981 */ /* 0x001eaa000c1e1900 */
[----:B------:R-:W0:Y:S01]  /*0040*/  S2UR UR4, SR_CTAID.X ;  /* 0x00000000000479c3 */ /* 0x000e220000002500 */
[----:B------:R-:W1:Y:S01]  /*0050*/  S2R R3, SR_TID.X ;  /* 0x0000000000037919 */ /* 0x000e620000002100 */
[----:B0-----:R-:W-:-:S06]  /*0060*/  USHF.L.U32 UR4, UR4, 0xa, URZ ;  /* 0x0000000a04047899 */ /* 0x001fcc00080006ff */
[----:B-1----:R-:W-:-:S04]  /*0070*/  LOP3.LUT R3, R3, UR4, RZ, 0xfc, !PT ;  /* 0x0000000403037c12 */ /* 0x002fc8000f8efcff */
[----:B--2---:R-:W-:-:S13]  /*0080*/  ISETP.GE.AND P0, PT, R3, R0, PT ;  /* 0x000000000300720c */ /* 0x004fda0003f06270 */
[----:B------:R-:W-:Y:S05]  /*0090*/  @P0 EXIT ;  /* 0x000000000000094d */ /* 0x000fea0003800000 */
[----:B------:R-:W2:Y:S01]  /*00a0*/  LDG.E R5, desc[UR6][R4.64+0x4] ;  /* 0x0000040604057981 */ /* 0x000ea2000c1e1900 */
[C---:B------:R-:W-:Y:S02]  /*00b0*/  IMAD.IADD R9, R0.reuse, 0x1, R3 ;  /* 0x0000000100097824 */ /* 0x040fe400078e0203 */
[----:B--2---:R-:W-:-:S05]  /*00c0*/  IMAD R2, R0, R5, RZ ;  /* 0x0000000500027224 */ /* 0x004fca00078e02ff */
[----:B------:R-:W-:-:S13]  /*00d0*/  ISETP.GE.AND P0, PT, R9, R2, PT ;  /* 0x000000020900720c */ /* 0x000fda0003f06270 */
[----:B------:R-:W-:Y:S05]  /*00e0*/  @P0 EXIT ;  /* 0x000000000000094d */ /* 0x000fea0003800000 */
[----:B------:R-:W0:Y:S01]  /*00f0*/  I2F.U32.RP R10, R0 ;  /* 0x00000000000a7306 */ /* 0x000e220000209000 */
[----:B------:R-:W1:Y:S01]  /*0100*/  LDCU.64 UR4, c[0x0][0x380] ;  /* 0x00007000ff0477ac */ /* 0x000e620008000a00 */
[----:B------:R-:W-:-:S06]  /*0110*/  SHF.R.S32.HI R6, RZ, 0x1f, R3 ;  /* 0x0000001fff067819 */ /* 0x000fcc0000011403 */
[----:B0-----:R-:W0:Y:S01]  /*0120*/  MUFU.RCP R10, R10 ;  /* 0x0000000a000a7308 */ /* 0x001e220000001000 */
[----:B-1----:R-:W-:-:S04]  /*0130*/  LEA R4, P0, R3, UR4, 0x2 ;  /* 0x0000000403047c11 */ /* 0x002fc8000f8010ff */
[----:B------:R-:W-:Y:S02]  /*0140*/  LEA.HI.X R5, R3, UR5, R6, 0x2, P0 ;  /* 0x0000000503057c11 */ /* 0x000fe400080f1406 */
[----:B------:R-:W-:Y:S01]  /*0150*/  MOV R3, R9 ;  /* 0x0000000900037202 */ /* 0x000fe20000000f00 */
[----:B------:R-:W-:Y:S02]  /*0160*/  IMAD.MOV R11, RZ, RZ, -R0 ;  /* 0x000000ffff0b7224 */ /* 0x000fe400078e0a00 */
[----:B------:R1:W5:Y:S01]  /*0170*/  LDG.E R4, desc[UR6][R4.64] ;  /* 0x0000000604047981 */ /* 0x000362000c1e1900 */
[C---:B------:R-:W-:Y:S01]  /*0180*/  ISETP.NE.U32.AND P2, PT, R0.reuse, RZ, PT ;  /* 0x000000ff0000720c */ /* 0x040fe20003f45070 */
[----:B------:R-:W-:Y:S01]  /*0190*/  IMAD.IADD R9, R0, 0x1, R3 ;  /* 0x0000000100097824 */ /* 0x000fe200078e0203 */
[----:B------:R-:W-:Y:S01]  /*01a0*/  BSSY.RECONVERGENT B0, `(.L_x_1) ;  /* 0x000002b000007945 */ /* 0x000fe20003800200 */
[----:B0-----:R-:W-:-:S03]  /*01b0*/  VIADD R6, R10, 0xffffffe ;  /* 0x0ffffffe0a067836 */ /* 0x001fc60000000000 */
[----:B------:R-:W-:Y:S01]  /*01c0*/  ISETP.GE.AND P0, PT, R9, R2, PT ;  /* 0x000000020900720c */ /* 0x000fe20003f06270 */
[----:B------:R0:W2:Y:S01]  /*01d0*/  F2I.FTZ.U32.TRUNC.NTZ R7, R6 ;  /* 0x0000000600077305 */ /* 0x0000a2000021f000 */
[----:B------:R-:W-:Y:S02]  /*01e0*/  VIMNMX R8, PT, PT, R2, R9, !PT ;  /* 0x0000000902087248 */ /* 0x000fe40007fe0100 */
[----:B-1----:R-:W-:-:S04]  /*01f0*/  SEL R5, RZ, 0x1, P0 ;  /* 0x00000001ff057807 */ /* 0x002fc80000000000 */
[----:B------:R-:W-:Y:S01]  /*0200*/  IADD3 R9, PT, PT, R8, -R9, -R5 ;  /* 0x8000000908097210 */ /* 0x000fe20007ffe805 */
[----:B0-----:R-:W-:Y:S02]  /*0210*/  HFMA2 R6, -RZ, RZ, 0, 0 ;  /* 0x00000000ff067431 */ /* 0x001fe400000001ff */
[----:B--2---:R-:W-:-:S04]  /*0220*/  IMAD R11, R11, R7, RZ ;  /* 0x000000070b0b7224 */ /* 0x004fc800078e02ff */
[----:B------:R-:W-:-:S06]  /*0230*/  IMAD.HI.U32 R10, R7, R11, R6 ;  /* 0x0000000b070a7227 */ /* 0x000fcc00078e0006 */
[----:B------:R-:W-:-:S04]  /*0240*/  IMAD.HI.U32 R10, R10, R9, RZ ;  /* 0x000000090a0a7227 */ /* 0x000fc800078e00ff */
[----:B------:R-:W-:-:S04]  /*0250*/  IMAD.MOV R6, RZ, RZ, -R10 ;  /* 0x000000ffff067224 */ /* 0x000fc800078e0a0a */
[----:B------:R-:W-:-:S05]  /*0260*/  IMAD R9, R0, R6, R9 ;  /* 0x0000000600097224 */ /* 0x000fca00078e0209 */
[----:B------:R-:W-:-:S13]  /*0270*/  ISETP.GE.U32.AND P0, PT, R9, R0, PT ;  /* 0x000000000900720c */ /* 0x000fda0003f06070 */
[----:B------:R-:W-:Y:S01]  /*0280*/  @P0 IMAD.IADD R9, R9, 0x1, -R0 ;  /* 0x0000000109090824 */ /* 0x000fe200078e0a00 */
[----:B------:R-:W-:-:S04]  /*0290*/  @P0 IADD3 R10, PT, PT, R10, 0x1, RZ ;  /* 0x000000010a0a0810 */ /* 0x000fc80007ffe0ff */
[----:B------:R-:W-:-:S13]  /*02a0*/  ISETP.GE.U32.AND P1, PT, R9, R0, PT ;  /* 0x000000000900720c */ /* 0x000fda0003f26070 */
[----:B------:R-:W-:Y:S01]  /*02b0*/  @P1 VIADD R10, R10, 0x1 ;  /* 0x000000010a0a1836 */ /* 0x000fe20000000000 */
[----:B------:R-:W-:-:S05]  /*02c0*/  @!P2 LOP3.LUT R10, RZ, R0, RZ, 0x33, !PT ;  /* 0x00000000ff0aa212 */ /* 0x000fca00078e33ff */
[----:B------:R-:W-:-:S05]  /*02d0*/  IMAD.IADD R14, R5, 0x1, R10 ;  /* 0x00000001050e7824 */ /* 0x000fca00078e020a */
[----:B------:R-:W-:-:S04]  /*02e0*/  LOP3.LUT R5, R14, 0x3, RZ, 0xc0, !PT ;  /* 0x000000030e057812 */ /* 0x000fc800078ec0ff */
[----:B------:R-:W-:-:S13]  /*02f0*/  ISETP.NE.AND P0, PT, R5, 0x3, PT ;  /* 0x000000030500780c */ /* 0x000fda0003f05270 */
[----:B------:R-:W-:Y:S05]  /*0300*/  @!P0 BRA `(.L_x_2) ;  /* 0x0000000000508947 */ /* 0x000fea0003800000 */
[----:B------:R-:W0:Y:S01]  /*0310*/  LDC.64 R6, c[0x0][0x380] ;  /* 0x0000e000ff067b82 */ /* 0x000e220000000a00 */
[----:B------:R-:W-:Y:S01]  /*0320*/  IADD3 R5, PT, PT, R14, 0x1, RZ ;  /* 0x000000010e057810 */ /* 0x000fe20007ffe0ff */
[----:B------:R-:W-:Y:S01]  /*0330*/  BSSY.RECONVERGENT B1, `(.L_x_3) ;  /* 0x0000010000017945 */ /* 0x000fe20003800200 */
[----:B-----5:R-:W-:Y:S02]  /*0340*/  IMAD.MOV.U32 R13, RZ, RZ, R4 ;  /* 0x000000ffff0d7224 */ /* 0x020fe400078e0004 */
[----:B------:R-:W-:-:S03]  /*0350*/  LOP3.LUT R5, R5, 0x3, RZ, 0xc0, !PT ;  /* 0x0000000305057812 */ /* 0x000fc600078ec0ff */
[----:B------:R-:W1:Y:S02]  /*0360*/  LDC.64 R8, c[0x0][0x388] ;  /* 0x0000e200ff087b82 */ /* 0x000e640000000a00 */
[----:B------:R-:W-:-:S07]  /*0370*/  IMAD.MOV R12, RZ, RZ, -R5 ;  /* 0x000000ffff0c7224 */ /* 0x000fce00078e0a05 */
.L_x_4:
[----:B0-----:R-:W-:-:S06]  /*0380*/  IMAD.WIDE R10, R3, 0x4, R6 ;  /* 0x00000004030a7825 */ /* 0x001fcc00078e0206 */
[----:B--2---:R-:W2:Y:S01]  /*0390*/  LDG.E R10, desc[UR6][R10.64] ;  /* 0x000000060a0a7981 */ /* 0x004ea2000c1e1900 */
[----:B------:R-:W-:-:S05]  /*03a0*/  VIADD R12, R12, 0x1 ;  /* 0x000000010c0c7836 */ /* 0x000fca0000000000 */
[----:B------:R-:W-:Y:S02]  /*03b0*/  ISETP.NE.AND P0, PT, R12, RZ, PT ;  /* 0x000000ff0c00720c */ /* 0x000fe40003f05270 */
[----:B--2---:R-:W-:Y:S02]  /*03c0*/  IADD3 R4, PT, PT, R10, -R13, RZ ;  /* 0x8000000d0a047210 */ /* 0x004fe40007ffe0ff */
[----:B------:R-:W-:Y:S02]  /*03d0*/  MOV R13, R10 ;  /* 0x0000000a000d7202 */ /* 0x000fe40000000f00 */
[----:B------:R-:W-:Y:S01]  /*03e0*/  IABS R15, R4 ;  /* 0x00000004000f7213 */ /* 0x000fe20000000000 */
[----:B-1----:R-:W-:-:S04]  /*03f0*/  IMAD.WIDE R4, R3, 0x4, R8 ;  /* 0x0000000403047825 */ /* 0x002fc800078e0208 */
[----:B------:R-:W-:Y:S01]  /*0400*/  IMAD.IADD R3, R0, 0x1, R3 ;  /* 0x0000000100037824 */ /* 0x000fe200078e0203 */
[----:B------:R2:W-:Y:S01]  /*0410*/  STG.E desc[UR6][R4.64], R15 ;  /* 0x0000000f04007986 */ /* 0x0005e2000c101906 */
[----:B------:R-:W-:Y:S05]  /*0420*/  @P0 BRA `(.L_x_4) ;  /* 0xfffffffc00d40947 */ /* 0x000fea000383ffff */
[----:B------:R-:W-:Y:S05]  /*0430*/  BSYNC.RECONVERGENT B1 ;  /* 0x0000000000017941 */ /* 0x000fea0003800200 */
.L_x_3:
[----:B--2---:R-:W-:-:S07]  /*0440*/  IMAD.MOV.U32 R4, RZ, RZ, R10 ;  /* 0x000000ffff047224 */ /* 0x004fce00078e000a */
.L_x_2:
[----:B------:R-:W-:Y:S05]  /*0450*/  BSYNC.RECONVERGENT B0 ;  /* 0x0000000000007941 */ /* 0x000fea0003800200 */
.L_x_1:
[----:B------:R-:W0:Y:S01]  /*0460*/  LDC.64 R8, c[0x0][0x380] ;  /* 0x0000e000ff087b82 */ /* 0x000e220000000a00 */
[----:B------:R-:W-:-:S07]  /*0470*/  ISETP.GE.U32.AND P0, PT, R14, 0x3, PT ;  /* 0x000000030e00780c */ /* 0x000fce0003f06070 */
[----:B------:R-:W1:Y:S06]  /*0480*/  LDC.64 R6, c[0x0][0x388] ;  /* 0x0000e200ff067b82 */ /* 0x000e6c0000000a00 */
[----:B------:R-:W-:Y:S05]  /*0490*/  @!P0 EXIT ;  /* 0x000000000000894d */ /* 0x000fea0003800000 */
.L_x_5:
[----:B0-2---:R-:W-:-:S05]  /*04a0*/  IMAD.WIDE R12, R3, 0x4, R8 ;  /* 0x00000004030c7825 */ /* 0x005fca00078e0208 */
[----:B------:R-:W2:Y:S01]  /*04b0*/  LDG.E R11, desc[UR6][R12.64] ;  /* 0x000000060c0b7981 */ /* 0x000ea2000c1e1900 */
[----:B-1----:R-:W-:-:S04]  /*04c0*/  IMAD.WIDE R14, R3, 0x4, R6 ;  /* 0x00000004030e7825 */ /* 0x002fc800078e0206 */
[----:B--2--5:R-:W-:-:S05]  /*04d0*/  IMAD.IADD R4, R11, 0x1, -R4 ;  /* 0x000000010b047824 */ /* 0x024fca00078e0a04 */
[----:B------:R-:W-:Y:S01]  /*04e0*/  IABS R19, R4 ;  /* 0x0000000400137213 */ /* 0x000fe20000000000 */
[----:B------:R-:W-:-:S04]  /*04f0*/  IMAD.WIDE R4, R0, 0x4, R12 ;  /* 0x0000000400047825 */ /* 0x000fc800078e020c */
[----:B------:R0:W-:Y:S04]  /*0500*/  STG.E desc[UR6][R14.64], R19 ;  /* 0x000000130e007986 */ /* 0x0001e8000c101906 */
[----:B------:R-:W2:Y:S01]  /*0510*/  LDG.E R16, desc[UR6][R4.64] ;  /* 0x0000000604107981 */ /* 0x000ea2000c1e1900 */
[----:B------:R-:W-:Y:S01]  /*0520*/  IMAD.WIDE R12, R0, 0x4, R4 ;  /* 0x00000004000c7825 */ /* 0x000fe200078e0204 */
[----:B--2---:R-:W-:-:S04]  /*0530*/  IADD3 R11, PT, PT, -R11, R16, RZ ;  /* 0x000000100b0b7210 */ /* 0x004fc80007ffe1ff */
[----:B------:R-:W-:Y:S01]  /*0540*/  IABS R21, R11 ;  /* 0x0000000b00157213 */ /* 0x000fe20000000000 */
[----:B------:R-:W-:-:S05]  /*0550*/  IMAD.WIDE R10, R0, 0x4, R14 ;  /* 0x00000004000a7825 */ /* 0x000fca00078e020e */
[----:B------:R1:W-:Y:S04]  /*0560*/  STG.E desc[UR6][R10.64], R21 ;  /* 0x000000150a007986 */ /* 0x0003e8000c101906 */
[----:B------:R-:W2:Y:S01]  /*0570*/  LDG.E R17, desc[UR6][R12.64] ;  /* 0x000000060c117981 */ /* 0x000ea2000c1e1900 */
[----:B0-----:R-:W-:-:S04]  /*0580*/  IMAD.WIDE R14, R0, 0x4, R10 ;  /* 0x00000004000e7825 */ /* 0x001fc800078e020a */
[----:B------:R-:W-:-:S04]  /*0590*/  IMAD.WIDE R4, R0, 0x4, R12 ;  /* 0x0000000400047825 */ /* 0x000fc800078e020c */
[----:B--2---:R-:W-:-:S05]  /*05a0*/  IMAD.IADD R16, R17, 0x1, -R16 ;  /* 0x0000000111107824 */ /* 0x004fca00078e0a10 */
[----:B------:R-:W-:-:S04]  /*05b0*/  IABS R16, R16 ;  /* 0x0000001000107213 */ /* 0x000fc80000000000 */
[----:B------:R-:W-:-:S05]  /*05c0*/  MOV R19, R16 ;  /* 0x0000001000137202 */ /* 0x000fca0000000f00 */
[----:B------:R2:W-:Y:S04]  /*05d0*/  STG.E desc[UR6][R14.64], R19 ;  /* 0x000000130e007986 */ /* 0x0005e8000c101906 */
[----:B------:R-:W3:Y:S01]  /*05e0*/  LDG.E R4, desc[UR6][R4.64] ;  /* 0x0000000604047981 */ /* 0x000ee2000c1e1900 */
[C---:B-1----:R-:W-:Y:S01]  /*05f0*/  IMAD.WIDE R10, R0.reuse, 0x4, R14 ;  /* 0x00000004000a7825 */ /* 0x042fe200078e020e */
[----:B------:R-:W-:-:S04]  /*0600*/  LEA R3, R0, R3, 0x2 ;  /* 0x0000000300037211 */ /* 0x000fc800078e10ff */
[----:B------:R-:W-:Y:S01]  /*0610*/  ISETP.GE.AND P0, PT, R3, R2, PT ;  /* 0x000000020300720c */ /* 0x000fe20003f06270 */
[----:B---3--:R-:W-:-:S05]  /*0620*/  IMAD.IADD R17, R4, 0x1, -R17 ;  /* 0x0000000104117824 */ /* 0x008fca00078e0a11 */
[----:B------:R-:W-:-:S05]  /*0630*/  IABS R13, R17 ;  /* 0x00000011000d7213 */ /* 0x000fca0000000000 */
[----:B------:R2:W-:Y:S02]  /*0640*/  STG.E desc[UR6][R10.64], R13 ;  /* 0x0000000d0a007986 */ /* 0x0005e4000c101906 */
[----:B------:R-:W-:Y:S05]  /*0650*/  @!P0 BRA `(.L_x_5) ;  /* 0xfffffffc00908947 */ /* 0x000fea000383ffff */
[----:B------:R-:W-:Y:S05]  /*0660*/  EXIT ;  /* 0x000000000000794d */ /* 0x000fea0003800000 */
.L_x_6:
        /* <DEDUP_REMOVED lines=9> */
.L_x_11:


//--------------------- .text.transpose_short     --------------------------
	.section	.text.transpose_short,"ax",@progbits
	.align	128
        .global         transpose_short
        .type           transpose_short,@function
        .size           transpose_short,(.L_x_12 - transpose_short)
        .other          transpose_short,@"STO_CUDA_ENTRY STV_DEFAULT"
transpose_short:
.text.transpose_short:
[----:B------:R-:W-:Y:S01]  /*0000*/  LDC R1, c[0x0][0x37c] ;  /* 0x0000df00ff017b82 */ /* 0x000fe20000000800 */
[----:B------:R-:W0:Y:S01]  /*0010*/  S2R R10, SR_TID.Y ;  /* 0x00000000000a7919 */ /* 0x000e220000002200 */
[----:B------:R-:W1:Y:S06]  /*0020*/  LDCU UR6, c[0x0][0x370] ;  /* 0x00006e00ff0677ac */ /* 0x000e6c0008000800 */
[----:B------:R-:W2:Y:S01]  /*0030*/  LDC.64 R2, c[0x0][0x380] ;  /* 0x0000e000ff027b82 */ /* 0x000ea20000000a00 */
[----:B------:R-:W0:Y:S01]  /*0040*/  S2R R11, SR_CTAID.Y ;  /* 0x00000000000b7919 */ /* 0x000e220000002600 */
[----:B------:R-:W3:Y:S01]  /*0050*/  LDCU.64 UR4, c[0x0][0x358] ;  /* 0x00006b00ff0477ac */ /* 0x000ee20008000a00 */
[----:B------:R-:W4:Y:S01]  /*0060*/  S2R R7, SR_CTAID.X ;  /* 0x0000000000077919 */ /* 0x000f220000002500 */
[----:B------:R-:W4:Y:S01]  /*0070*/  S2R R8, SR_TID.X ;  /* 0x0000000000087919 */ /* 0x000f220000002100 */
[----:B0-----:R-:W-:-:S05]  /*0080*/  LEA R0, R11, R10, 0x5 ;  /* 0x0000000a0b007211 */ /* 0x001fca00078e28ff */
[----:B-1----:R-:W-:Y:S01]  /*0090*/  IMAD R5, R0, UR6, RZ ;  /* 0x0000000600057c24 */ /* 0x002fe2000f8e02ff */
[----:B----4-:R-:W-:-:S04]  /*00a0*/  LEA R0, R7, R8, 0x5 ;  /* 0x0000000807007211 */ /* 0x010fc800078e28ff */
[----:B------:R-:W-:-:S05]  /*00b0*/  LEA R5, R5, R0, 0x5 ;  /* 0x0000000005057211 */ /* 0x000fca00078e28ff */
[----:B--2---:R-:W-:-:S05]  /*00c0*/  IMAD.WIDE R2, R5, 0x4, R2 ;  /* 0x0000000405027825 */ /* 0x004fca00078e0202 */
[----:B---3--:R0:W2:Y:S01]  /*00d0*/  LDG.E R0, desc[UR4][R2.64] ;  /* 0x0000000402007981 */ /* 0x0080a2000c1e1900 */
[----:B------:R-:W-:Y:S01]  /*00e0*/  MOV R4, 0x400 ;  /* 0x0000040000047802 */ /* 0x000fe20000000f00 */
[----:B------:R-:W1:Y:S01]  /*00f0*/  LDCU UR6, c[0x0][0x374] ;  /* 0x00006e80ff0677ac */ /* 0x000e620008000800 */
[----:B------:R-:W3:Y:S01]  /*0100*/  S2R R5, SR_CgaCtaId ;  /* 0x0000000000057919 */ /* 0x000ee20000008800 */
[----:B0-----:R-:W0:Y:S01]  /*0110*/  LDC.64 R2, c[0x0][0x388] ;  /* 0x0000e200ff027b82 */ /* 0x001e220000000a00 */
[----:B---3--:R-:W-:-:S05]  /*0120*/  LEA R4, R5, R4, 0x18 ;  /* 0x0000000405047211 */ /* 0x008fca00078ec0ff */
[--C-:B------:R-:W-:Y:S02]  /*0130*/  IMAD R5, R10, 0x84, R4.reuse ;  /* 0x000000840a057824 */ /* 0x100fe400078e0204 */
[C---:B------:R-:W-:Y:S02]  /*0140*/  IMAD R4, R8.reuse, 0x84, R4 ;  /* 0x0000008408047824 */ /* 0x040fe400078e0204 */
[----:B------:R-:W-:-:S03]  /*0150*/  IMAD R5, R8, 0x4, R5 ;  /* 0x0000000408057824 */ /* 0x000fc600078e0205 */
[----:B------:R-:W-:Y:S01]  /*0160*/  LEA R6, R10, R4, 0x2 ;  /* 0x000000040a067211 */ /* 0x000fe200078e10ff */
[----:B------:R-:W-:-:S04]  /*0170*/  IMAD R4, R7, 0x20, R10 ;  /* 0x0000002007047824 */ /* 0x000fc800078e020a */
[----:B-1----:R-:W-:Y:S01]  /*0180*/  IMAD R7, R4, UR6, RZ ;  /* 0x0000000604077c24 */ /* 0x002fe2000f8e02ff */
[----:B------:R-:W-:-:S04]  /*0190*/  LEA R4, R11, R8, 0x5 ;  /* 0x000000080b047211 */ /* 0x000fc800078e28ff */
[----:B------:R-:W-:-:S05]  /*01a0*/  LEA R7, R7, R4, 0x5 ;  /* 0x0000000407077211 */ /* 0x000fca00078e28ff */
[----:B0-----:R-:W-:Y:S01]  /*01b0*/  IMAD.WIDE R2, R7, 0x4, R2 ;  /* 0x0000000407027825 */ /* 0x001fe200078e0202 */
[----:B--2---:R-:W-:Y:S01]  /*01c0*/  STS [R5], R0 ;  /* 0x0000000005007388 */ /* 0x004fe20000000800 */
[----:B------:R-:W-:Y:S06]  /*01d0*/  BAR.SYNC.DEFER_BLOCKING 0x0 ;  /* 0x0000000000007b1d */ /* 0x000fec0000010000 */
[----:B------:R-:W0:Y:S04]  /*01e0*/  LDS R9, [R6] ;  /* 0x0000000006097984 */ /* 0x000e280000000800 */
[----:B0-----:R-:W-:Y:S01]  /*01f0*/  STG.E desc[UR4][R2.64], R9 ;  /* 0x0000000902007986 */ /* 0x001fe2000c101904 */
[----:B------:R-:W-:Y:S05]  /*0200*/  EXIT ;  /* 0x000000000000794d */ /* 0x000fea0003800000 */
.L_x_7:
        /* <DEDUP_REMOVED lines=15> */
.L_x_12:


//--------------------- .text.transpose_char      --------------------------
	.section	.text.transpose_char,"ax",@progbits
	.align	128
        .global         transpose_char
        .type           transpose_char,@function
        .size           transpose_char,(.L_x_13 - transpose_char)
        .other          transpose_char,@"STO_CUDA_ENTRY STV_DEFAULT"
transpose_char:
.text.transpose_char:
        /* <DEDUP_REMOVED lines=33> */
.L_x_8:
        /* <DEDUP_REMOVED lines=15> */
.L_x_13:


//--------------------- .text.sobelAndSuppression --------------------------
	.section	.text.sobelAndSuppression,"ax",@progbits
	.align	128
        .global         sobelAndSuppression
        .type           sobelAndSuppression,@function
        .size           sobelAndSuppression,(.L_x_14 - sobelAndSuppression)
        .other          sobelAndSuppression,@"STO_CUDA_ENTRY STV_DEFAULT"
sobelAndSuppression:
.text.sobelAndSuppression:
        /* <DEDUP_REMOVED lines=33> */
.L_x_9:
        /* <DEDUP_REMOVED lines=15> */
.L_x_14:


//--------------------- .nv.shared.reserved.0     --------------------------
	.section	.nv.shared.reserved.0,"aw",@nobits
	.weak		__nv_reservedSMEM_offset_0_alias
	.size		__nv_reservedSMEM_offset_0_alias, 0, 64
	.other		__nv_reservedSMEM_offset_0_alias,@"STO_CUDA_RESERVED_SHARED STV_DEFAULT"
__nv_reservedSMEM_offset_0_alias:
	.zero		0
	.zero		64


//--------------------- .nv.shared.transpose_short --------------------------
	.section	.nv.shared.transpose_short,"aw",@nobits
	.sectionflags	@""
	.align	4
.nv.shared.transpose_short:
	.zero		5248


//--------------------- .nv.shared.transpose_char --------------------------
	.section	.nv.shared.transpose_char,"aw",@nobits
	.sectionflags	@""
	.align	4
.nv.shared.transpose_char:
	.zero		5248


//--------------------- .nv.shared.sobelAndSuppression --------------------------
	.section	.nv.shared.sobelAndSuppression,"aw",@nobits
	.sectionflags	@""
	.align	4
.nv.shared.sobelAndSuppression:
	.zero		5248


//--------------------- .nv.constant0.sobelPlus   --------------------------
	.section	.nv.constant0.sobelPlus,"a",@progbits
	.sectionflags	@""
	.align	4
.nv.constant0.sobelPlus:
	.zero		920


//--------------------- .nv.constant0.oneDimSobel --------------------------
	.section	.nv.constant0.oneDimSobel,"a",@progbits
	.sectionflags	@""
	.align	4
.nv.constant0.oneDimSobel:
	.zero		920


//--------------------- .nv.constant0.transpose_short --------------------------
	.section	.nv.constant0.transpose_short,"a",@progbits
	.sectionflags	@""
	.align	4
.nv.constant0.transpose_short:
	.zero		912


//--------------------- .nv.constant0.transpose_char --------------------------
	.section	.nv.constant0.transpose_char,"a",@progbits
	.sectionflags	@""
	.align	4
.nv.constant0.transpose_char:
	.zero		912


//--------------------- .nv.constant0.sobelAndSuppression --------------------------
	.section	.nv.constant0.sobelAndSuppression,"a",@progbits
	.sectionflags	@""
	.align	4
.nv.constant0.sobelAndSuppression:
	.zero		912


//--------------------- SYMBOLS --------------------------

	.type		.nv.reservedSmem.offset0,@object
	.size		.nv.reservedSmem.offset0,0x4
	.type		.nv.reservedSmem.cap,@object
	.size		.nv.reservedSmem.cap,0x4
